	.headerflags	@"EF_CUDA_TEXMODE_UNIFIED EF_CUDA_64BIT_ADDRESS EF_CUDA_ACCELERATORS EF_CUDA_SM90 EF_CUDA_VIRTUAL_SM(EF_CUDA_SM90)"
	.elftype	@"ET_EXEC"


//--------------------- .nv.info                  --------------------------
	.section	.nv.info,"",@"SHT_CUDA_INFO"
	.align	4


	//----- nvinfo : EIATTR_REGCOUNT
	.align		4
        /*0000*/ 	.byte	0x04, 0x2f
        /*0002*/ 	.short	(.L_1 - .L_0)
	.align		4
.L_0:
        /*0004*/ 	.word	index@(triton_poi_fused_convolution_leaky_relu_4)
        /*0008*/ 	.word	0x0000000c


	//----- nvinfo : EIATTR_MIN_STACK_SIZE
	.align		4
.L_1:
        /*000c*/ 	.byte	0x04, 0x12
        /*000e*/ 	.short	(.L_3 - .L_2)
	.align		4
.L_2:
        /*0010*/ 	.word	index@(triton_poi_fused_convolution_leaky_relu_4)
        /*0014*/ 	.word	0x00000000


	//----- nvinfo : EIATTR_FRAME_SIZE
	.align		4
.L_3:
        /*0018*/ 	.byte	0x04, 0x11
        /*001a*/ 	.short	(.L_5 - .L_4)
	.align		4
.L_4:
        /*001c*/ 	.word	index@(triton_poi_fused_convolution_leaky_relu_4)
        /*0020*/ 	.word	0x00000000


	//----- nvinfo : EIATTR_MIN_STACK_SIZE
	.align		4
.L_5:
        /*0024*/ 	.byte	0x04, 0x12
        /*0026*/ 	.short	(.L_7 - .L_6)
	.align		4
.L_6:
        /*0028*/ 	.word	index@(triton_poi_fused_convolution_leaky_relu_4)
        /*002c*/ 	.word	0x00000000
.L_7:


//--------------------- .nv.info.triton_poi_fused_convolution_leaky_relu_4 --------------------------
	.section	.nv.info.triton_poi_fused_convolution_leaky_relu_4,"",@"SHT_CUDA_INFO"
	.sectionflags	@""
	.align	4


	//----- nvinfo : EIATTR_CUDA_API_VERSION
	.align		4
        /*0000*/ 	.byte	0x04, 0x37
        /*0002*/ 	.short	(.L_9 - .L_8)
.L_8:
        /*0004*/ 	.word	0x0000007c


	//----- nvinfo : EIATTR_KPARAM_INFO
	.align		4
.L_9:
        /*0008*/ 	.byte	0x04, 0x17
        /*000a*/ 	.short	(.L_11 - .L_10)
.L_10:
        /*000c*/ 	.word	0x00000000
        /*0010*/ 	.short	0x0002
        /*0012*/ 	.short	0x0010
        /*0014*/ 	.byte	0x00, 0xf0, 0x11, 0x00


	//----- nvinfo : EIATTR_KPARAM_INFO
	.align		4
.L_11:
        /*0018*/ 	.byte	0x04, 0x17
        /*001a*/ 	.short	(.L_13 - .L_12)
.L_12:
        /*001c*/ 	.word	0x00000000
        /*0020*/ 	.short	0x0001
        /*0022*/ 	.short	0x0008
        /*0024*/ 	.byte	0x00, 0xf4, 0x21, 0x00


	//----- nvinfo : EIATTR_KPARAM_INFO
	.align		4
.L_13:
        /*0028*/ 	.byte	0x04, 0x17
        /*002a*/ 	.short	(.L_15 - .L_14)
.L_14:
        /*002c*/ 	.word	0x00000000
        /*0030*/ 	.short	0x0000
        /*0032*/ 	.short	0x0000
        /*0034*/ 	.byte	0x00, 0xf4, 0x21, 0x00


	//----- nvinfo : EIATTR_SPARSE_MMA_MASK
	.align		4
.L_15:
        /*0038*/ 	.byte	0x03, 0x50
        /*003a*/ 	.short	0x0000


	//----- nvinfo : EIATTR_MAXREG_COUNT
	.align		4
        /*003c*/ 	.byte	0x03, 0x1b
        /*003e*/ 	.short	0x00ff


	//----- nvinfo : EIATTR_EXIT_INSTR_OFFSETS
	.align		4
        /*0040*/ 	.byte	0x04, 0x1c
        /*0042*/ 	.short	(.L_17 - .L_16)


	//   ....[0]....
.L_16:
        /*0044*/ 	.word	0x000001b0


	//----- nvinfo : EIATTR_REQNTID
	.align		4
.L_17:
        /*0048*/ 	.byte	0x04, 0x10
        /*004a*/ 	.short	(.L_19 - .L_18)
.L_18:
        /*004c*/ 	.word	0x00000100
        /*0050*/ 	.word	0x00000001
        /*0054*/ 	.word	0x00000001


	//----- nvinfo : EIATTR_CBANK_PARAM_SIZE
	.align		4
.L_19:
        /*0058*/ 	.byte	0x03, 0x19
        /*005a*/ 	.short	0x0014


	//----- nvinfo : EIATTR_PARAM_CBANK
	.align		4
        /*005c*/ 	.byte	0x04, 0x0a
        /*005e*/ 	.short	(.L_21 - .L_20)
	.align		4
.L_20:
        /*0060*/ 	.word	index@(.nv.constant0.triton_poi_fused_convolution_leaky_relu_4)
        /*0064*/ 	.short	0x0210
        /*0066*/ 	.short	0x0014


	//----- nvinfo : EIATTR_SW_WAR
	.align		4
.L_21:
        /*0068*/ 	.byte	0x04, 0x36
        /*006a*/ 	.short	(.L_23 - .L_22)
.L_22:
        /*006c*/ 	.word	0x00000008
.L_23:


//--------------------- .nv.callgraph             --------------------------
	.section	.nv.callgraph,"",@"SHT_CUDA_CALLGRAPH"
	.align	4
	.sectionentsize	8
	.align		4
        /*0000*/ 	.word	0x00000000
	.align		4
        /*0004*/ 	.word	0xffffffff
	.align		4
        /*0008*/ 	.word	0x00000000
	.align		4
        /*000c*/ 	.word	0xfffffffe
	.align		4
        /*0010*/ 	.word	0x00000000
	.align		4
        /*0014*/ 	.word	0xfffffffd
	.align		4
        /*0018*/ 	.word	0x00000000
	.align		4
        /*001c*/ 	.word	0xfffffffc


//--------------------- .text.triton_poi_fused_convolution_leaky_relu_4 --------------------------
	.section	.text.triton_poi_fused_convolution_leaky_relu_4,"ax",@progbits
	.align	128
        .global         triton_poi_fused_convolution_leaky_relu_4
        .type           triton_poi_fused_convolution_leaky_relu_4,@function
        .size           triton_poi_fused_convolution_leaky_relu_4,(.L_x_1 - triton_poi_fused_convolution_leaky_relu_4)
        .other          triton_poi_fused_convolution_leaky_relu_4,@"STO_CUDA_ENTRY STV_DEFAULT"
triton_poi_fused_convolution_leaky_relu_4:
.text.triton_poi_fused_convolution_leaky_relu_4:
[----:B------:R-:W-:Y:S01]  /*0000*/  LDC R1, c[0x0][0x28] ;  /* 0x00000a00ff017b82 */ /* 0x000fe20000000800 */
[----:B------:R-:W1:Y:S07]  /*0010*/  S2R R0, SR_TID.X ;  /* 0x0000000000007919 */ /* 0x000e6e0000002100 */
[----:B------:R-:W2:Y:S01]  /*0020*/  LDC.64 R4, c[0x0][0x218] ;  /* 0x00008600ff047b82 */ /* 0x000ea20000000a00 */
[----:B------:R-:W-:Y:S01]  /*0030*/  ULDC.64 UR4, c[0x0][0x208] ;  /* 0x0000820000047ab9 */ /* 0x000fe20000000a00 */
[----:B------:R-:W3:Y:S06]  /*0040*/  S2R R7, SR_CTAID.X ;  /* 0x0000000000077919 */ /* 0x000eec0000002500 */
[----:B------:R-:W4:Y:S01]  /*0050*/  LDC.64 R2, c[0x0][0x210] ;  /* 0x00008400ff027b82 */ /* 0x000f220000000a00 */
[----:B-1----:R-:W-:Y:S01]  /*0060*/  IMAD.SHL.U32 R0, R0, 0x2, RZ ;  /* 0x0000000200007824 */ /* 0x002fe200078e00ff */
[----:B---3--:R-:W-:-:S04]  /*0070*/  SHF.R.S32.HI R6, RZ, 0x16, R7 ;  /* 0x00000016ff067819 */ /* 0x008fc80000011407 */
[----:B------:R-:W-:Y:S02]  /*0080*/  LOP3.LUT R0, R0, 0x1fe, RZ, 0xc0, !PT ;  /* 0x000001fe00007812 */ /* 0x000fe400078ec0ff */
[----:B------:R-:W-:-:S03]  /*0090*/  SGXT R6, R6, 0x1 ;  /* 0x000000010606781a */ /* 0x000fc60000000200 */
[----:B------:R-:W-:-:S04]  /*00a0*/  IMAD R7, R7, 0x200, R0 ;  /* 0x0000020007077824 */ /* 0x000fc800078e0200 */
[----:B----4-:R-:W-:Y:S01]  /*00b0*/  IMAD.WIDE R2, R7, 0x4, R2 ;  /* 0x0000000407027825 */ /* 0x010fe200078e0202 */
[----:B------:R-:W-:-:S04]  /*00c0*/  LEA.HI R6, R6, R7, RZ, 0xa ;  /* 0x0000000706067211 */ /* 0x000fc800078f50ff */
[----:B------:R-:W-:-:S04]  /*00d0*/  SHF.R.S32.HI R6, RZ, 0xa, R6 ;  /* 0x0000000aff067819 */ /* 0x000fc80000011406 */
[----:B------:R-:W-:-:S04]  /*00e0*/  LEA.HI R0, R6, R6, RZ, 0x6 ;  /* 0x0000000606007211 */ /* 0x000fc800078f30ff */
[----:B------:R-:W-:-:S05]  /*00f0*/  LOP3.LUT R9, R0, 0xffffffc0, RZ, 0xc0, !PT ;  /* 0xffffffc000097812 */ /* 0x000fca00078ec0ff */
[----:B------:R-:W-:Y:S02]  /*0100*/  IMAD.IADD R9, R6, 0x1, -R9 ;  /* 0x0000000106097824 */ /* 0x000fe400078e0a09 */
[----:B------:R-:W3:Y:S02]  /*0110*/  LDG.E.64 R6, desc[UR4][R2.64] ;  /* 0x0000000402067981 */ /* 0x000ee4000c1e1b00 */
[----:B--2---:R-:W-:-:S06]  /*0120*/  IMAD.WIDE R4, R9, 0x4, R4 ;  /* 0x0000000409047825 */ /* 0x004fcc00078e0204 */
[----:B------:R-:W3:Y:S02]  /*0130*/  LDG.E.EL R4, desc[UR4][R4.64] ;  /* 0x0000000404047981 */ /* 0x000ee4000c2e1900 */
[CC--:B---3--:R-:W-:Y:S02]  /*0140*/  FSETP.GT.AND P0, PT, R6.reuse, -R4.reuse, PT ;  /* 0x800000040600720b */ /* 0x0c8fe40003f04000 */
[C---:B------:R-:W-:Y:S01]  /*0150*/  FSETP.GT.AND P1, PT, R7.reuse, -R4, PT ;  /* 0x800000040700720b */ /* 0x040fe20003f24000 */
[--C-:B------:R-:W-:Y:S01]  /*0160*/  FADD R6, R6, R4.reuse ;  /* 0x0000000406067221 */ /* 0x100fe20000000000 */
[----:B------:R-:W-:-:S09]  /*0170*/  FADD R7, R7, R4 ;  /* 0x0000000407077221 */ /* 0x000fd20000000000 */
[----:B------:R-:W-:Y:S02]  /*0180*/  @!P0 FMUL R6, R6, 0.0099999997764825820923 ;  /* 0x3c23d70a06068820 */ /* 0x000fe40000400000 */
[----:B------:R-:W-:-:S05]  /*0190*/  @!P1 FMUL R7, R7, 0.0099999997764825820923 ;  /* 0x3c23d70a07079820 */ /* 0x000fca0000400000 */
[----:B------:R-:W-:Y:S01]  /*01a0*/  STG.E.64 desc[UR4][R2.64], R6 ;  /* 0x0000000602007986 */ /* 0x000fe2000c101b04 */
[----:B------:R-:W-:Y:S05]  /*01b0*/  EXIT ;  /* 0x000000000000794d */ /* 0x000fea0003800000 */
.L_x_0:
[----:B------:R-:W-:-:S00]  /*01c0*/  BRA `(.L_x_0) ;  /* 0xfffffffc00fc7947 */ /* 0x000fc0000383ffff */
[----:B------:R-:W-:-:S00]  /*01d0*/  NOP ;  /* 0x0000000000007918 */ /* 0x000fc00000000000 */
        /* <DEDUP_REMOVED lines=10> */
.L_x_1:


//--------------------- .nv.constant0.triton_poi_fused_convolution_leaky_relu_4 --------------------------
	.section	.nv.constant0.triton_poi_fused_convolution_leaky_relu_4,"a",@progbits
	.sectionflags	@""
	.align	4
.nv.constant0.triton_poi_fused_convolution_leaky_relu_4:
	.zero		548
